//
// Generated by NVIDIA NVVM Compiler
//
// Compiler Build ID: CL-36424714
// Cuda compilation tools, release 13.0, V13.0.88
// Based on NVVM 20.0.0
//

.version 9.0
.target sm_100
.address_size 64

	// .globl	_Z11cuda_kernelPf

.visible .entry _Z11cuda_kernelPf(
	.param .u64 .ptr .align 1 _Z11cuda_kernelPf_param_0
)
{
	.reg .b32 	%r<5>;
	.reg .b32 	%f<2>;
	.reg .b64 	%rd<5>;

	ld.param.u64 	%rd1, [_Z11cuda_kernelPf_param_0];
	cvta.to.global.u64 	%rd2, %rd1;
	mov.u32 	%r1, %tid.x;
	mov.u32 	%r2, %ntid.x;
	mov.u32 	%r3, %ctaid.x;
	mad.lo.s32 	%r4, %r2, %r3, %r1;
	cvt.rn.f32.s32 	%f1, %r4;
	mul.wide.s32 	%rd3, %r4, 4;
	add.s64 	%rd4, %rd2, %rd3;
	st.global.f32 	[%rd4], %f1;
	ret;

}


// ===== COMPILED SASS (sm_100) =====

	.target	sm_100

	.elftype	@"ET_EXEC"


//--------------------- .note.nv.tkinfo           --------------------------
	.section	.note.nv.tkinfo,"",@"SHT_NOTE"
	.sectionflags	@"SHF_NOTE_NV_TKINFO"
	.tkinfo
        /*0018*/ 	.word	0x00000002
        /*0030*/ 	.string	""
        /*0030*/ 	.string	"ptxas"
        /*0030*/ 	.string	"Cuda compilation tools, release 13.0, V13.0.88"
        /*0030*/ 	.string	"Build cuda_13.0.r13.0/compiler.36424714_0"
        /*0030*/ 	.string	"-arch sm_100 -m 64 "



//--------------------- .note.nv.cuinfo           --------------------------
	.section	.note.nv.cuinfo,"",@"SHT_NOTE"
	.sectionflags	@"SHF_NOTE_NV_CUINFO"
        /*0018*/ 	.short	0x0002
        /*001a*/ 	.short	0x0064
        /*001c*/ 	.short	0x0082
	.zero		2


//--------------------- .nv.info                  --------------------------
	.section	.nv.info,"",@"SHT_CUDA_INFO"
	.align	4


	//----- nvinfo : EIATTR_REGCOUNT
	.align		4
        /*0000*/ 	.byte	0x04, 0x2f
        /*0002*/ 	.short	(.L_1 - .L_0)
	.align		4
.L_0:
        /*0004*/ 	.word	index@(_Z11cuda_kernelPf)
        /*0008*/ 	.word	0x00000008


	//----- nvinfo : EIATTR_FRAME_SIZE
	.align		4
.L_1:
        /*000c*/ 	.byte	0x04, 0x11
        /*000e*/ 	.short	(.L_3 - .L_2)
	.align		4
.L_2:
        /*0010*/ 	.word	index@(_Z11cuda_kernelPf)
        /*0014*/ 	.word	0x00000000


	//----- nvinfo : EIATTR_MIN_STACK_SIZE
	.align		4
.L_3:
        /*0018*/ 	.byte	0x04, 0x12
        /*001a*/ 	.short	(.L_5 - .L_4)
	.align		4
.L_4:
        /*001c*/ 	.word	index@(_Z11cuda_kernelPf)
        /*0020*/ 	.word	0x00000000
.L_5:


//--------------------- .nv.compat                --------------------------
	.section	.nv.compat,"",@"SHT_CUDA_COMPAT_INFO"
	.align	4
        /*0000*/ 	.byte	0x02, 0x09, 0x00, 0x00, 0x02, 0x02, 0x01, 0x00, 0x02, 0x05, 0x05, 0x00, 0x03, 0x07, 0x01, 0x01
        /*0010*/ 	.byte	0x02, 0x03, 0x00, 0x00, 0x02, 0x06, 0x01, 0x00, 0x04, 0x0b, 0x08, 0x00, 0x09, 0x00, 0x00, 0x00
        /*0020*/ 	.byte	0x00, 0x00, 0x00, 0x00


//--------------------- .nv.info._Z11cuda_kernelPf --------------------------
	.section	.nv.info._Z11cuda_kernelPf,"",@"SHT_CUDA_INFO"
	.sectionflags	@""
	.align	4


	//----- nvinfo : EIATTR_CUDA_API_VERSION
	.align		4
        /*0000*/ 	.byte	0x04, 0x37
        /*0002*/ 	.short	(.L_7 - .L_6)
.L_6:
        /*0004*/ 	.word	0x00000082


	//----- nvinfo : EIATTR_KPARAM_INFO
	.align		4
.L_7:
        /*0008*/ 	.byte	0x04, 0x17
        /*000a*/ 	.short	(.L_9 - .L_8)
.L_8:
        /*000c*/ 	.word	0x00000000
        /*0010*/ 	.short	0x0000
        /*0012*/ 	.short	0x0000
        /*0014*/ 	.byte	0x00, 0xf5, 0x21, 0x00


	//----- nvinfo : EIATTR_SPARSE_MMA_MASK
	.align		4
.L_9:
        /*0018*/ 	.byte	0x03, 0x50
        /*001a*/ 	.short	0x0000


	//----- nvinfo : EIATTR_MAXREG_COUNT
	.align		4
        /*001c*/ 	.byte	0x03, 0x1b
        /*001e*/ 	.short	0x00ff


	//----- nvinfo : EIATTR_MERCURY_ISA_VERSION
	.align		4
        /*0020*/ 	.byte	0x03, 0x5f
        /*0022*/ 	.short	0x0101


	//----- nvinfo : EIATTR_VRC_CTA_INIT_COUNT
	.align		4
        /*0024*/ 	.byte	0x02, 0x4a
	.zero		1
	.zero		1


	//----- nvinfo : EIATTR_EXIT_INSTR_OFFSETS
	.align		4
        /*0028*/ 	.byte	0x04, 0x1c
        /*002a*/ 	.short	(.L_11 - .L_10)


	//   ....[0]....
.L_10:
        /*002c*/ 	.word	0x000000a0


	//----- nvinfo : EIATTR_CBANK_PARAM_SIZE
	.align		4
.L_11:
        /*0030*/ 	.byte	0x03, 0x19
        /*0032*/ 	.short	0x0008


	//----- nvinfo : EIATTR_PARAM_CBANK
	.align		4
        /*0034*/ 	.byte	0x04, 0x0a
        /*0036*/ 	.short	(.L_13 - .L_12)
	.align		4
.L_12:
        /*0038*/ 	.word	index@(.nv.constant0._Z11cuda_kernelPf)
        /*003c*/ 	.short	0x0380
        /*003e*/ 	.short	0x0008


	//----- nvinfo : EIATTR_SW_WAR
	.align		4
.L_13:
        /*0040*/ 	.byte	0x04, 0x36
        /*0042*/ 	.short	(.L_15 - .L_14)
.L_14:
        /*0044*/ 	.word	0x00000008
.L_15:


//--------------------- .nv.callgraph             --------------------------
	.section	.nv.callgraph,"",@"SHT_CUDA_CALLGRAPH"
	.align	4
	.sectionentsize	8
	.align		4
        /*0000*/ 	.word	0x00000000
	.align		4
        /*0004*/ 	.word	0xffffffff
	.align		4
        /*0008*/ 	.word	0x00000000
	.align		4
        /*000c*/ 	.word	0xfffffffe
	.align		4
        /*0010*/ 	.word	0x00000000
	.align		4
        /*0014*/ 	.word	0xfffffffd
	.align		4
        /*0018*/ 	.word	0x00000000
	.align		4
        /*001c*/ 	.word	0xfffffffc


//--------------------- .text._Z11cuda_kernelPf   --------------------------
	.section	.text._Z11cuda_kernelPf,"ax",@progbits
	.align	128
        .global         _Z11cuda_kernelPf
        .type           _Z11cuda_kernelPf,@function
        .size           _Z11cuda_kernelPf,(.L_x_1 - _Z11cuda_kernelPf)
        .other          _Z11cuda_kernelPf,@"STO_CUDA_ENTRY STV_DEFAULT"
_Z11cuda_kernelPf:
.text._Z11cuda_kernelPf:
[----:B------:R-:W-:Y:S01]  /*0000*/  LDC R1, c[0x0][0x37c] ;  /* 0x0000df00ff017b82 */ /* 0x000fe20000000800 */
[----:B------:R-:W0:Y:S07]  /*0010*/  S2R R5, SR_TID.X ;  /* 0x0000000000057919 */ /* 0x000e2e0000002100 */
[----:B------:R-:W1:Y:S01]  /*0020*/  LDC.64 R2, c[0x0][0x380] ;  /* 0x0000e000ff027b82 */ /* 0x000e620000000a00 */
[----:B------:R-:W0:Y:S01]  /*0030*/  LDCU UR6, c[0x0][0x360] ;  /* 0x00006c00ff0677ac */ /* 0x000e220008000800 */
[----:B------:R-:W0:Y:S01]  /*0040*/  S2R R0, SR_CTAID.X ;  /* 0x0000000000007919 */ /* 0x000e220000002500 */
[----:B------:R-:W2:Y:S01]  /*0050*/  LDCU.64 UR4, c[0x0][0x358] ;  /* 0x00006b00ff0477ac */ /* 0x000ea20008000a00 */
[----:B0-----:R-:W-:-:S04]  /*0060*/  IMAD R5, R0, UR6, R5 ;  /* 0x0000000600057c24 */ /* 0x001fc8000f8e0205 */
[----:B-1----:R-:W-:Y:S01]  /*0070*/  IMAD.WIDE R2, R5, 0x4, R2 ;  /* 0x0000000405027825 */ /* 0x002fe200078e0202 */
[----:B------:R-:W-:-:S05]  /*0080*/  I2FP.F32.S32 R5, R5 ;  /* 0x0000000500057245 */ /* 0x000fca0000201400 */
[----:B--2---:R-:W-:Y:S01]  /*0090*/  STG.E desc[UR4][R2.64], R5 ;  /* 0x0000000502007986 */ /* 0x004fe2000c101904 */
[----:B------:R-:W-:Y:S05]  /*00a0*/  EXIT ;  /* 0x000000000000794d */ /* 0x000fea0003800000 */
.L_x_0:
[----:B------:R-:W-:-:S00]  /*00b0*/  BRA `(.L_x_0) ;  /* 0xfffffffc00fc7947 */ /* 0x000fc0000383ffff */
[----:B------:R-:W-:-:S00]  /*00c0*/  NOP ;  /* 0x0000000000007918 */ /* 0x000fc00000000000 */
        /* <DEDUP_REMOVED lines=11> */
.L_x_1:


//--------------------- .nv.shared.reserved.0     --------------------------
	.section	.nv.shared.reserved.0,"aw",@nobits
	.weak		__nv_reservedSMEM_offset_0_alias
	.size		__nv_reservedSMEM_offset_0_alias, 0, 64
	.other		__nv_reservedSMEM_offset_0_alias,@"STO_CUDA_RESERVED_SHARED STV_DEFAULT"
__nv_reservedSMEM_offset_0_alias:
	.zero		0
	.zero		64


//--------------------- .nv.constant0._Z11cuda_kernelPf --------------------------
	.section	.nv.constant0._Z11cuda_kernelPf,"a",@progbits
	.sectionflags	@""
	.align	4
.nv.constant0._Z11cuda_kernelPf:
	.zero		904


//--------------------- SYMBOLS --------------------------

	.type		.nv.reservedSmem.offset0,@object
	.size		.nv.reservedSmem.offset0,0x4
